//
// Generated by NVIDIA NVVM Compiler
//
// Compiler Build ID: CL-36424714
// Cuda compilation tools, release 13.0, V13.0.88
// Based on NVVM 20.0.0
//

.version 9.0
.target sm_100
.address_size 64

	// .globl	_Z9mean_poolPfS_PiS0_ii
// _ZZ9mean_poolPfS_PiS0_iiE11local_means has been demoted

.visible .entry _Z9mean_poolPfS_PiS0_ii(
	.param .u64 .ptr .align 1 _Z9mean_poolPfS_PiS0_ii_param_0,
	.param .u64 .ptr .align 1 _Z9mean_poolPfS_PiS0_ii_param_1,
	.param .u64 .ptr .align 1 _Z9mean_poolPfS_PiS0_ii_param_2,
	.param .u64 .ptr .align 1 _Z9mean_poolPfS_PiS0_ii_param_3,
	.param .u32 _Z9mean_poolPfS_PiS0_ii_param_4,
	.param .u32 _Z9mean_poolPfS_PiS0_ii_param_5
)
{
	.reg .pred 	%p<5>;
	.reg .b32 	%r<22>;
	.reg .b32 	%f<9>;
	.reg .b64 	%rd<16>;
	// demoted variable
	.shared .align 4 .b8 _ZZ9mean_poolPfS_PiS0_iiE11local_means[1024];
	ld.param.u64 	%rd5, [_Z9mean_poolPfS_PiS0_ii_param_0];
	ld.param.u64 	%rd6, [_Z9mean_poolPfS_PiS0_ii_param_1];
	ld.param.u64 	%rd7, [_Z9mean_poolPfS_PiS0_ii_param_2];
	ld.param.u64 	%rd8, [_Z9mean_poolPfS_PiS0_ii_param_3];
	ld.param.u32 	%r12, [_Z9mean_poolPfS_PiS0_ii_param_4];
	ld.param.u32 	%r13, [_Z9mean_poolPfS_PiS0_ii_param_5];
	mov.u32 	%r20, %ctaid.x;
	setp.ge.s32 	%p1, %r20, %r12;
	@%p1 bra 	$L__BB0_7;
	mov.u32 	%r2, %tid.x;
	shl.b32 	%r14, %r2, 2;
	mov.u32 	%r15, _ZZ9mean_poolPfS_PiS0_iiE11local_means;
	add.s32 	%r3, %r15, %r14;
	mov.u32 	%r4, %nctaid.x;
	cvta.to.global.u64 	%rd1, %rd7;
	cvta.to.global.u64 	%rd2, %rd8;
	cvta.to.global.u64 	%rd3, %rd5;
	cvta.to.global.u64 	%rd4, %rd6;
$L__BB0_2:
	mul.wide.s32 	%rd9, %r20, 4;
	add.s64 	%rd10, %rd1, %rd9;
	ld.global.u32 	%r6, [%rd10];
	add.s64 	%rd11, %rd2, %rd9;
	ld.global.u32 	%r16, [%rd11];
	mul.lo.s32 	%r17, %r16, %r13;
	mov.b32 	%r18, 0;
	st.shared.u32 	[%r3], %r18;
	add.s32 	%r21, %r17, %r2;
	mad.lo.s32 	%r8, %r6, %r13, %r17;
	setp.ge.s32 	%p2, %r21, %r8;
	@%p2 bra 	$L__BB0_6;
	mov.f32 	%f8, 0f00000000;
$L__BB0_4:
	mul.wide.s32 	%rd12, %r21, 4;
	add.s64 	%rd13, %rd4, %rd12;
	ld.global.f32 	%f4, [%rd13];
	add.f32 	%f8, %f4, %f8;
	add.s32 	%r21, %r21, %r13;
	setp.lt.s32 	%p3, %r21, %r8;
	@%p3 bra 	$L__BB0_4;
	st.shared.f32 	[%r3], %f8;
$L__BB0_6:
	bar.sync 	0;
	ld.shared.f32 	%f5, [%r3];
	cvt.rn.f32.s32 	%f6, %r6;
	div.rn.f32 	%f7, %f5, %f6;
	mad.lo.s32 	%r19, %r20, %r13, %r2;
	mul.wide.u32 	%rd14, %r19, 4;
	add.s64 	%rd15, %rd3, %rd14;
	st.global.f32 	[%rd15], %f7;
	add.s32 	%r20, %r20, %r4;
	setp.lt.s32 	%p4, %r20, %r12;
	@%p4 bra 	$L__BB0_2;
$L__BB0_7:
	ret;

}


// ===== COMPILED SASS (sm_100) =====

	.target	sm_100

	.elftype	@"ET_EXEC"


//--------------------- .note.nv.tkinfo           --------------------------
	.section	.note.nv.tkinfo,"",@"SHT_NOTE"
	.sectionflags	@"SHF_NOTE_NV_TKINFO"
	.tkinfo
        /*0018*/ 	.word	0x00000002
        /*0030*/ 	.string	""
        /*0030*/ 	.string	"ptxas"
        /*0030*/ 	.string	"Cuda compilation tools, release 13.0, V13.0.88"
        /*0030*/ 	.string	"Build cuda_13.0.r13.0/compiler.36424714_0"
        /*0030*/ 	.string	"-arch sm_100 -m 64 "



//--------------------- .note.nv.cuinfo           --------------------------
	.section	.note.nv.cuinfo,"",@"SHT_NOTE"
	.sectionflags	@"SHF_NOTE_NV_CUINFO"
        /*0018*/ 	.short	0x0002
        /*001a*/ 	.short	0x0064
        /*001c*/ 	.short	0x0082
	.zero		2


//--------------------- .nv.info                  --------------------------
	.section	.nv.info,"",@"SHT_CUDA_INFO"
	.align	4


	//----- nvinfo : EIATTR_REGCOUNT
	.align		4
        /*0000*/ 	.byte	0x04, 0x2f
        /*0002*/ 	.short	(.L_1 - .L_0)
	.align		4
.L_0:
        /*0004*/ 	.word	index@(_Z9mean_poolPfS_PiS0_ii)
        /*0008*/ 	.word	0x00000012


	//----- nvinfo : EIATTR_FRAME_SIZE
	.align		4
.L_1:
        /*000c*/ 	.byte	0x04, 0x11
        /*000e*/ 	.short	(.L_3 - .L_2)
	.align		4
.L_2:
        /*0010*/ 	.word	index@($__internal_0_$__cuda_sm3x_div_rn_noftz_f32_slowpath)
        /*0014*/ 	.word	0x00000000


	//----- nvinfo : EIATTR_FRAME_SIZE
	.align		4
.L_3:
        /*0018*/ 	.byte	0x04, 0x11
        /*001a*/ 	.short	(.L_5 - .L_4)
	.align		4
.L_4:
        /*001c*/ 	.word	index@(_Z9mean_poolPfS_PiS0_ii)
        /*0020*/ 	.word	0x00000000


	//----- nvinfo : EIATTR_MIN_STACK_SIZE
	.align		4
.L_5:
        /*0024*/ 	.byte	0x04, 0x12
        /*0026*/ 	.short	(.L_7 - .L_6)
	.align		4
.L_6:
        /*0028*/ 	.word	index@(_Z9mean_poolPfS_PiS0_ii)
        /*002c*/ 	.word	0x00000000
.L_7:


//--------------------- .nv.compat                --------------------------
	.section	.nv.compat,"",@"SHT_CUDA_COMPAT_INFO"
	.align	4
        /*0000*/ 	.byte	0x02, 0x09, 0x00, 0x00, 0x02, 0x02, 0x01, 0x00, 0x02, 0x05, 0x05, 0x00, 0x03, 0x07, 0x01, 0x01
        /*0010*/ 	.byte	0x02, 0x03, 0x00, 0x00, 0x02, 0x06, 0x01, 0x00, 0x04, 0x0b, 0x08, 0x00, 0x01, 0x00, 0x00, 0x00
        /*0020*/ 	.byte	0x00, 0x00, 0x00, 0x00


//--------------------- .nv.info._Z9mean_poolPfS_PiS0_ii --------------------------
	.section	.nv.info._Z9mean_poolPfS_PiS0_ii,"",@"SHT_CUDA_INFO"
	.sectionflags	@""
	.align	4


	//----- nvinfo : EIATTR_CUDA_API_VERSION
	.align		4
        /*0000*/ 	.byte	0x04, 0x37
        /*0002*/ 	.short	(.L_9 - .L_8)
.L_8:
        /*0004*/ 	.word	0x00000082


	//----- nvinfo : EIATTR_KPARAM_INFO
	.align		4
.L_9:
        /*0008*/ 	.byte	0x04, 0x17
        /*000a*/ 	.short	(.L_11 - .L_10)
.L_10:
        /*000c*/ 	.word	0x00000000
        /*0010*/ 	.short	0x0005
        /*0012*/ 	.short	0x0024
        /*0014*/ 	.byte	0x00, 0xf0, 0x11, 0x00


	//----- nvinfo : EIATTR_KPARAM_INFO
	.align		4
.L_11:
        /*0018*/ 	.byte	0x04, 0x17
        /*001a*/ 	.short	(.L_13 - .L_12)
.L_12:
        /*001c*/ 	.word	0x00000000
        /*0020*/ 	.short	0x0004
        /*0022*/ 	.short	0x0020
        /*0024*/ 	.byte	0x00, 0xf0, 0x11, 0x00


	//----- nvinfo : EIATTR_KPARAM_INFO
	.align		4
.L_13:
        /*0028*/ 	.byte	0x04, 0x17
        /*002a*/ 	.short	(.L_15 - .L_14)
.L_14:
        /*002c*/ 	.word	0x00000000
        /*0030*/ 	.short	0x0003
        /*0032*/ 	.short	0x0018
        /*0034*/ 	.byte	0x00, 0xf5, 0x21, 0x00


	//----- nvinfo : EIATTR_KPARAM_INFO
	.align		4
.L_15:
        /*0038*/ 	.byte	0x04, 0x17
        /*003a*/ 	.short	(.L_17 - .L_16)
.L_16:
        /*003c*/ 	.word	0x00000000
        /*0040*/ 	.short	0x0002
        /*0042*/ 	.short	0x0010
        /*0044*/ 	.byte	0x00, 0xf5, 0x21, 0x00


	//----- nvinfo : EIATTR_KPARAM_INFO
	.align		4
.L_17:
        /*0048*/ 	.byte	0x04, 0x17
        /*004a*/ 	.short	(.L_19 - .L_18)
.L_18:
        /*004c*/ 	.word	0x00000000
        /*0050*/ 	.short	0x0001
        /*0052*/ 	.short	0x0008
        /*0054*/ 	.byte	0x00, 0xf5, 0x21, 0x00


	//----- nvinfo : EIATTR_KPARAM_INFO
	.align		4
.L_19:
        /*0058*/ 	.byte	0x04, 0x17
        /*005a*/ 	.short	(.L_21 - .L_20)
.L_20:
        /*005c*/ 	.word	0x00000000
        /*0060*/ 	.short	0x0000
        /*0062*/ 	.short	0x0000
        /*0064*/ 	.byte	0x00, 0xf5, 0x21, 0x00


	//----- nvinfo : EIATTR_SPARSE_MMA_MASK
	.align		4
.L_21:
        /*0068*/ 	.byte	0x03, 0x50
        /*006a*/ 	.short	0x0000


	//----- nvinfo : EIATTR_MAXREG_COUNT
	.align		4
        /*006c*/ 	.byte	0x03, 0x1b
        /*006e*/ 	.short	0x00ff


	//----- nvinfo : EIATTR_NUM_BARRIERS
	.align		4
        /*0070*/ 	.byte	0x02, 0x4c
        /*0072*/ 	.byte	0x01
	.zero		1


	//----- nvinfo : EIATTR_MERCURY_ISA_VERSION
	.align		4
        /*0074*/ 	.byte	0x03, 0x5f
        /*0076*/ 	.short	0x0101


	//----- nvinfo : EIATTR_VRC_CTA_INIT_COUNT
	.align		4
        /*0078*/ 	.byte	0x02, 0x4a
	.zero		1
	.zero		1


	//----- nvinfo : EIATTR_EXIT_INSTR_OFFSETS
	.align		4
        /*007c*/ 	.byte	0x04, 0x1c
        /*007e*/ 	.short	(.L_23 - .L_22)


	//   ....[0]....
.L_22:
        /*0080*/ 	.word	0x00000040


	//   ....[1]....
        /*0084*/ 	.word	0x000003f0


	//----- nvinfo : EIATTR_CRS_STACK_SIZE
	.align		4
.L_23:
        /*0088*/ 	.byte	0x04, 0x1e
        /*008a*/ 	.short	(.L_25 - .L_24)
.L_24:
        /*008c*/ 	.word	0x00000000


	//----- nvinfo : EIATTR_CBANK_PARAM_SIZE
	.align		4
.L_25:
        /*0090*/ 	.byte	0x03, 0x19
        /*0092*/ 	.short	0x0028


	//----- nvinfo : EIATTR_PARAM_CBANK
	.align		4
        /*0094*/ 	.byte	0x04, 0x0a
        /*0096*/ 	.short	(.L_27 - .L_26)
	.align		4
.L_26:
        /*0098*/ 	.word	index@(.nv.constant0._Z9mean_poolPfS_PiS0_ii)
        /*009c*/ 	.short	0x0380
        /*009e*/ 	.short	0x0028


	//----- nvinfo : EIATTR_SW_WAR
	.align		4
.L_27:
        /*00a0*/ 	.byte	0x04, 0x36
        /*00a2*/ 	.short	(.L_29 - .L_28)
.L_28:
        /*00a4*/ 	.word	0x00000008
.L_29:


//--------------------- .nv.callgraph             --------------------------
	.section	.nv.callgraph,"",@"SHT_CUDA_CALLGRAPH"
	.align	4
	.sectionentsize	8
	.align		4
        /*0000*/ 	.word	0x00000000
	.align		4
        /*0004*/ 	.word	0xffffffff
	.align		4
        /*0008*/ 	.word	0x00000000
	.align		4
        /*000c*/ 	.word	0xfffffffe
	.align		4
        /*0010*/ 	.word	0x00000000
	.align		4
        /*0014*/ 	.word	0xfffffffd
	.align		4
        /*0018*/ 	.word	0x00000000
	.align		4
        /*001c*/ 	.word	0xfffffffc


//--------------------- .text._Z9mean_poolPfS_PiS0_ii --------------------------
	.section	.text._Z9mean_poolPfS_PiS0_ii,"ax",@progbits
	.align	128
        .global         _Z9mean_poolPfS_PiS0_ii
        .type           _Z9mean_poolPfS_PiS0_ii,@function
        .size           _Z9mean_poolPfS_PiS0_ii,(.L_x_19 - _Z9mean_poolPfS_PiS0_ii)
        .other          _Z9mean_poolPfS_PiS0_ii,@"STO_CUDA_ENTRY STV_DEFAULT"
_Z9mean_poolPfS_PiS0_ii:
.text._Z9mean_poolPfS_PiS0_ii:
[----:B------:R-:W-:Y:S08]  /*0000*/  LDC R1, c[0x0][0x37c] ;  /* 0x0000df00ff017b82 */ /* 0x000ff00000000800 */
[----:B------:R-:W0:Y:S08]  /*0010*/  S2UR UR6, SR_CTAID.X ;  /* 0x00000000000679c3 */ /* 0x000e300000002500 */
[----:B------:R-:W0:Y:S02]  /*0020*/  LDC R0, c[0x0][0x3a0] ;  /* 0x0000e800ff007b82 */ /* 0x000e240000000800 */
[----:B0-----:R-:W-:-:S13]  /*0030*/  ISETP.LE.AND P0, PT, R0, UR6, PT ;  /* 0x0000000600007c0c */ /* 0x001fda000bf03270 */
[----:B------:R-:W-:Y:S05]  /*0040*/  @P0 EXIT ;  /* 0x000000000000094d */ /* 0x000fea0003800000 */
[----:B------:R-:W0:Y:S01]  /*0050*/  S2R R2, SR_TID.X ;  /* 0x0000000000027919 */ /* 0x000e220000002100 */
[----:B------:R-:W1:Y:S01]  /*0060*/  S2UR UR5, SR_CgaCtaId ;  /* 0x00000000000579c3 */ /* 0x000e620000008800 */
[----:B------:R-:W-:Y:S01]  /*0070*/  UMOV UR4, 0x400 ;  /* 0x0000040000047882 */ /* 0x000fe20000000000 */
[----:B------:R-:W-:Y:S01]  /*0080*/  IMAD.U32 R5, RZ, RZ, UR6 ;  /* 0x00000006ff057e24 */ /* 0x000fe2000f8e00ff */
[----:B------:R-:W2:Y:S05]  /*0090*/  LDCU.64 UR8, c[0x0][0x358] ;  /* 0x00006b00ff0877ac */ /* 0x000eaa0008000a00 */
[----:B------:R-:W3:Y:S01]  /*00a0*/  LDC R4, c[0x0][0x370] ;  /* 0x0000dc00ff047b82 */ /* 0x000ee20000000800 */
[----:B-1----:R-:W-:-:S06]  /*00b0*/  ULEA UR4, UR5, UR4, 0x18 ;  /* 0x0000000405047291 */ /* 0x002fcc000f8ec0ff */
[----:B0-2---:R-:W-:-:S07]  /*00c0*/  LEA R6, R2, UR4, 0x2 ;  /* 0x0000000402067c11 */ /* 0x005fce000f8e10ff */
.L_x_6:
[----:B0-----:R-:W0:Y:S01]  /*00d0*/  LDC.64 R10, c[0x0][0x398] ;  /* 0x0000e600ff0a7b82 */ /* 0x001e220000000a00 */
[----:B------:R-:W1:Y:S07]  /*00e0*/  LDCU UR4, c[0x0][0x3a4] ;  /* 0x00007480ff0477ac */ /* 0x000e6e0008000800 */
[----:B------:R-:W2:Y:S01]  /*00f0*/  LDC.64 R8, c[0x0][0x390] ;  /* 0x0000e400ff087b82 */ /* 0x000ea20000000a00 */
[----:B0-----:R-:W-:-:S06]  /*0100*/  IMAD.WIDE R10, R5, 0x4, R10 ;  /* 0x00000004050a7825 */ /* 0x001fcc00078e020a */
[----:B------:R-:W1:Y:S01]  /*0110*/  LDG.E R10, desc[UR8][R10.64] ;  /* 0x000000080a0a7981 */ /* 0x000e62000c1e1900 */
[----:B--2---:R-:W-:-:S05]  /*0120*/  IMAD.WIDE R8, R5, 0x4, R8 ;  /* 0x0000000405087825 */ /* 0x004fca00078e0208 */
[----:B------:R-:W2:Y:S04]  /*0130*/  LDG.E R12, desc[UR8][R8.64] ;  /* 0x00000008080c7981 */ /* 0x000ea8000c1e1900 */
[----:B------:R0:W-:Y:S01]  /*0140*/  STS [R6], RZ ;  /* 0x000000ff06007388 */ /* 0x0001e20000000800 */
[----:B------:R-:W-:Y:S01]  /*0150*/  BSSY.RECONVERGENT B0, `(.L_x_0) ;  /* 0x0000011000007945 */ /* 0x000fe20003800200 */
[----:B-1----:R-:W-:-:S04]  /*0160*/  IMAD R3, R10, UR4, RZ ;  /* 0x000000040a037c24 */ /* 0x002fc8000f8e02ff */
[----:B--2---:R-:W-:Y:S02]  /*0170*/  IMAD R0, R12, UR4, R3 ;  /* 0x000000040c007c24 */ /* 0x004fe4000f8e0203 */
[----:B------:R-:W-:-:S05]  /*0180*/  IMAD.IADD R3, R3, 0x1, R2 ;  /* 0x0000000103037824 */ /* 0x000fca00078e0202 */
[----:B------:R-:W-:-:S13]  /*0190*/  ISETP.GE.AND P0, PT, R3, R0, PT ;  /* 0x000000000300720c */ /* 0x000fda0003f06270 */
[----:B0-----:R-:W-:Y:S05]  /*01a0*/  @P0 BRA `(.L_x_1) ;  /* 0x00000000002c0947 */ /* 0x001fea0003800000 */
[----:B------:R-:W0:Y:S01]  /*01b0*/  LDC.64 R10, c[0x0][0x388] ;  /* 0x0000e200ff0a7b82 */ /* 0x000e220000000a00 */
[----:B------:R-:W-:Y:S01]  /*01c0*/  BSSY.RECONVERGENT B1, `(.L_x_2) ;  /* 0x0000008000017945 */ /* 0x000fe20003800200 */
[----:B------:R-:W-:-:S07]  /*01d0*/  IMAD.MOV.U32 R7, RZ, RZ, RZ ;  /* 0x000000ffff077224 */ /* 0x000fce00078e00ff */
.L_x_3:
[----:B0-----:R-:W-:-:S06]  /*01e0*/  IMAD.WIDE R8, R3, 0x4, R10 ;  /* 0x0000000403087825 */ /* 0x001fcc00078e020a */
[----:B------:R-:W2:Y:S01]  /*01f0*/  LDG.E R8, desc[UR8][R8.64] ;  /* 0x0000000808087981 */ /* 0x000ea2000c1e1900 */
[----:B------:R-:W-:-:S05]  /*0200*/  VIADD R3, R3, UR4 ;  /* 0x0000000403037c36 */ /* 0x000fca0008000000 */
[----:B------:R-:W-:Y:S01]  /*0210*/  ISETP.GE.AND P0, PT, R3, R0, PT ;  /* 0x000000000300720c */ /* 0x000fe20003f06270 */
[----:B--2---:R-:W-:-:S12]  /*0220*/  FADD R7, R8, R7 ;  /* 0x0000000708077221 */ /* 0x004fd80000000000 */
[----:B------:R-:W-:Y:S05]  /*0230*/  @!P0 BRA `(.L_x_3) ;  /* 0xfffffffc00e88947 */ /* 0x000fea000383ffff */
[----:B------:R-:W-:Y:S05]  /*0240*/  BSYNC.RECONVERGENT B1 ;  /* 0x0000000000017941 */ /* 0x000fea0003800200 */
.L_x_2:
[----:B------:R0:W-:Y:S02]  /*0250*/  STS [R6], R7 ;  /* 0x0000000706007388 */ /* 0x0001e40000000800 */
.L_x_1:
[----:B------:R-:W-:Y:S05]  /*0260*/  BSYNC.RECONVERGENT B0 ;  /* 0x0000000000007941 */ /* 0x000fea0003800200 */
.L_x_0:
[----:B------:R-:W-:Y:S01]  /*0270*/  BAR.SYNC.DEFER_BLOCKING 0x0 ;  /* 0x0000000000007b1d */ /* 0x000fe20000010000 */
[----:B------:R-:W-:-:S05]  /*0280*/  I2FP.F32.S32 R12, R12 ;  /* 0x0000000c000c7245 */ /* 0x000fca0000201400 */
[----:B------:R-:W1:Y:S01]  /*0290*/  MUFU.RCP R3, R12 ;  /* 0x0000000c00037308 */ /* 0x000e620000001000 */
[----:B------:R-:W-:Y:S01]  /*02a0*/  BSSY.RECONVERGENT B0, `(.L_x_4) ;  /* 0x000000c000007945 */ /* 0x000fe20003800200 */
[----:B-1----:R-:W-:Y:S01]  /*02b0*/  FFMA R8, -R12, R3, 1 ;  /* 0x3f8000000c087423 */ /* 0x002fe20000000103 */
[----:B------:R-:W1:Y:S03]  /*02c0*/  LDS R0, [R6] ;  /* 0x0000000006007984 */ /* 0x000e660000000800 */
[----:B------:R-:W-:Y:S02]  /*02d0*/  FFMA R3, R3, R8, R3 ;  /* 0x0000000803037223 */ /* 0x000fe40000000003 */
[----:B-1----:R-:W1:Y:S02]  /*02e0*/  FCHK P0, R0, R12 ;  /* 0x0000000c00007302 */ /* 0x002e640000000000 */
[----:B------:R-:W-:-:S04]  /*02f0*/  FFMA R8, R0, R3, RZ ;  /* 0x0000000300087223 */ /* 0x000fc800000000ff */
[----:B0-----:R-:W-:-:S04]  /*0300*/  FFMA R7, -R12, R8, R0 ;  /* 0x000000080c077223 */ /* 0x001fc80000000100 */
[----:B------:R-:W-:Y:S01]  /*0310*/  FFMA R3, R3, R7, R8 ;  /* 0x0000000703037223 */ /* 0x000fe20000000008 */
[----:B-1----:R-:W-:Y:S06]  /*0320*/  @!P0 BRA `(.L_x_5) ;  /* 0x00000000000c8947 */ /* 0x002fec0003800000 */
[----:B------:R-:W-:-:S07]  /*0330*/  MOV R8, 0x350 ;  /* 0x0000035000087802 */ /* 0x000fce0000000f00 */
[----:B---3--:R-:W-:Y:S05]  /*0340*/  CALL.REL.NOINC `($__internal_0_$__cuda_sm3x_div_rn_noftz_f32_slowpath) ;  /* 0x00000000002c7944 */ /* 0x008fea0003c00000 */
[----:B------:R-:W-:-:S07]  /*0350*/  IMAD.MOV.U32 R3, RZ, RZ, R0 ;  /* 0x000000ffff037224 */ /* 0x000fce00078e0000 */
.L_x_5:
[----:B------:R-:W-:Y:S05]  /*0360*/  BSYNC.RECONVERGENT B0 ;  /* 0x0000000000007941 */ /* 0x000fea0003800200 */
.L_x_4:
[----:B------:R-:W0:Y:S01]  /*0370*/  LDC.64 R8, c[0x0][0x380] ;  /* 0x0000e000ff087b82 */ /* 0x000e220000000a00 */
[----:B------:R-:W1:Y:S02]  /*0380*/  LDCU.64 UR4, c[0x0][0x3a0] ;  /* 0x00007400ff0477ac */ /* 0x000e640008000a00 */
[----:B-1----:R-:W-:Y:S02]  /*0390*/  IMAD R7, R5, UR5, R2 ;  /* 0x0000000505077c24 */ /* 0x002fe4000f8e0202 */
[----:B---3--:R-:W-:Y:S02]  /*03a0*/  IMAD.IADD R5, R4, 0x1, R5 ;  /* 0x0000000104057824 */ /* 0x008fe400078e0205 */
[----:B0-----:R-:W-:-:S03]  /*03b0*/  IMAD.WIDE.U32 R8, R7, 0x4, R8 ;  /* 0x0000000407087825 */ /* 0x001fc600078e0008 */
[----:B------:R-:W-:Y:S02]  /*03c0*/  ISETP.GE.AND P0, PT, R5, UR4, PT ;  /* 0x0000000405007c0c */ /* 0x000fe4000bf06270 */
[----:B------:R0:W-:Y:S11]  /*03d0*/  STG.E desc[UR8][R8.64], R3 ;  /* 0x0000000308007986 */ /* 0x0001f6000c101908 */
[----:B------:R-:W-:Y:S05]  /*03e0*/  @!P0 BRA `(.L_x_6) ;  /* 0xfffffffc00388947 */ /* 0x000fea000383ffff */
[----:B------:R-:W-:Y:S05]  /*03f0*/  EXIT ;  /* 0x000000000000794d */ /* 0x000fea0003800000 */
        .weak           $__internal_0_$__cuda_sm3x_div_rn_noftz_f32_slowpath
        .type           $__internal_0_$__cuda_sm3x_div_rn_noftz_f32_slowpath,@function
        .size           $__internal_0_$__cuda_sm3x_div_rn_noftz_f32_slowpath,(.L_x_19 - $__internal_0_$__cuda_sm3x_div_rn_noftz_f32_slowpath)
$__internal_0_$__cuda_sm3x_div_rn_noftz_f32_slowpath:
[----:B------:R-:W-:Y:S01]  /*0400*/  SHF.R.U32.HI R9, RZ, 0x17, R12 ;  /* 0x00000017ff097819 */ /* 0x000fe2000001160c */
[----:B------:R-:W-:Y:S01]  /*0410*/  BSSY.RECONVERGENT B1, `(.L_x_7) ;  /* 0x0000064000017945 */ /* 0x000fe20003800200 */
[--C-:B------:R-:W-:Y:S01]  /*0420*/  SHF.R.U32.HI R3, RZ, 0x17, R0.reuse ;  /* 0x00000017ff037819 */ /* 0x100fe20000011600 */
[----:B------:R-:W-:Y:S01]  /*0430*/  IMAD.MOV.U32 R11, RZ, RZ, R0 ;  /* 0x000000ffff0b7224 */ /* 0x000fe200078e0000 */
[----:B------:R-:W-:Y:S02]  /*0440*/  LOP3.LUT R9, R9, 0xff, RZ, 0xc0, !PT ;  /* 0x000000ff09097812 */ /* 0x000fe400078ec0ff */
[----:B------:R-:W-:-:S03]  /*0450*/  LOP3.LUT R10, R3, 0xff, RZ, 0xc0, !PT ;  /* 0x000000ff030a7812 */ /* 0x000fc600078ec0ff */
[----:B------:R-:W-:Y:S02]  /*0460*/  VIADD R14, R9, 0xffffffff ;  /* 0xffffffff090e7836 */ /* 0x000fe40000000000 */
[----:B------:R-:W-:-:S03]  /*0470*/  VIADD R13, R10, 0xffffffff ;  /* 0xffffffff0a0d7836 */ /* 0x000fc60000000000 */
[----:B------:R-:W-:-:S04]  /*0480*/  ISETP.GT.U32.AND P0, PT, R14, 0xfd, PT ;  /* 0x000000fd0e00780c */ /* 0x000fc80003f04070 */
[----:B------:R-:W-:-:S13]  /*0490*/  ISETP.GT.U32.OR P0, PT, R13, 0xfd, P0 ;  /* 0x000000fd0d00780c */ /* 0x000fda0000704470 */
[----:B------:R-:W-:Y:S01]  /*04a0*/  @!P0 IMAD.MOV.U32 R7, RZ, RZ, RZ ;  /* 0x000000ffff078224 */ /* 0x000fe200078e00ff */
[----:B------:R-:W-:Y:S06]  /*04b0*/  @!P0 BRA `(.L_x_8) ;  /* 0x0000000000608947 */ /* 0x000fec0003800000 */
[----:B------:R-:W-:Y:S01]  /*04c0*/  FSETP.GTU.FTZ.AND P0, PT, |R0|, +INF , PT ;  /* 0x7f8000000000780b */ /* 0x000fe20003f1c200 */
[----:B------:R-:W-:Y:S01]  /*04d0*/  IMAD.MOV.U32 R3, RZ, RZ, R12 ;  /* 0x000000ffff037224 */ /* 0x000fe200078e000c */
[----:B------:R-:W-:-:S04]  /*04e0*/  FSETP.GTU.FTZ.AND P1, PT, |R12|, +INF , PT ;  /* 0x7f8000000c00780b */ /* 0x000fc80003f3c200 */
[----:B------:R-:W-:-:S13]  /*04f0*/  PLOP3.LUT P0, PT, P0, P1, PT, 0xf8, 0x8f ;  /* 0x00000000008f781c */ /* 0x000fda0000703f70 */
[----:B------:R-:W-:Y:S05]  /*0500*/  @P0 BRA `(.L_x_9) ;  /* 0x00000004004c0947 */ /* 0x000fea0003800000 */
[----:B------:R-:W-:-:S13]  /*0510*/  LOP3.LUT P0, RZ, R12, 0x7fffffff, R11, 0xc8, !PT ;  /* 0x7fffffff0cff7812 */ /* 0x000fda000780c80b */
[----:B------:R-:W-:Y:S05]  /*0520*/  @!P0 BRA `(.L_x_10) ;  /* 0x00000004003c8947 */ /* 0x000fea0003800000 */
[C---:B------:R-:W-:Y:S02]  /*0530*/  FSETP.NEU.FTZ.AND P2, PT, |R0|.reuse, +INF , PT ;  /* 0x7f8000000000780b */ /* 0x040fe40003f5d200 */
[----:B------:R-:W-:Y:S02]  /*0540*/  FSETP.NEU.FTZ.AND P1, PT, |R3|, +INF , PT ;  /* 0x7f8000000300780b */ /* 0x000fe40003f3d200 */
[----:B------:R-:W-:-:S11]  /*0550*/  FSETP.NEU.FTZ.AND P0, PT, |R0|, +INF , PT ;  /* 0x7f8000000000780b */ /* 0x000fd60003f1d200 */
[----:B------:R-:W-:Y:S05]  /*0560*/  @!P1 BRA !P2, `(.L_x_10) ;  /* 0x00000004002c9947 */ /* 0x000fea0005000000 */
[----:B------:R-:W-:-:S04]  /*0570*/  LOP3.LUT P2, RZ, R11, 0x7fffffff, RZ, 0xc0, !PT ;  /* 0x7fffffff0bff7812 */ /* 0x000fc8000784c0ff */
[----:B------:R-:W-:-:S13]  /*0580*/  PLOP3.LUT P1, PT, P1, P2, PT, 0x2f, 0xf2 ;  /* 0x0000000000f2781c */ /* 0x000fda0000f24577 */
[----:B------:R-:W-:Y:S05]  /*0590*/  @P1 BRA `(.L_x_11) ;  /* 0x0000000400181947 */ /* 0x000fea0003800000 */
[----:B------:R-:W-:-:S04]  /*05a0*/  LOP3.LUT P1, RZ, R12, 0x7fffffff, RZ, 0xc0, !PT ;  /* 0x7fffffff0cff7812 */ /* 0x000fc8000782c0ff */
[----:B------:R-:W-:-:S13]  /*05b0*/  PLOP3.LUT P0, PT, P0, P1, PT, 0x2f, 0xf2 ;  /* 0x0000000000f2781c */ /* 0x000fda0000702577 */
[----:B------:R-:W-:Y:S05]  /*05c0*/  @P0 BRA `(.L_x_12) ;  /* 0x0000000400000947 */ /* 0x000fea0003800000 */
[----:B------:R-:W-:Y:S02]  /*05d0*/  ISETP.GE.AND P0, PT, R13, RZ, PT ;  /* 0x000000ff0d00720c */ /* 0x000fe40003f06270 */
[----:B------:R-:W-:-:S11]  /*05e0*/  ISETP.GE.AND P1, PT, R14, RZ, PT ;  /* 0x000000ff0e00720c */ /* 0x000fd60003f26270 */
[----:B------:R-:W-:Y:S02]  /*05f0*/  @P0 IMAD.MOV.U32 R7, RZ, RZ, RZ ;  /* 0x000000ffff070224 */ /* 0x000fe400078e00ff */
[----:B------:R-:W-:Y:S01]  /*0600*/  @!P0 FFMA R11, R0, 1.84467440737095516160e+19, RZ ;  /* 0x5f800000000b8823 */ /* 0x000fe200000000ff */
[----:B------:R-:W-:Y:S02]  /*0610*/  @!P0 IMAD.MOV.U32 R7, RZ, RZ, -0x40 ;  /* 0xffffffc0ff078424 */ /* 0x000fe400078e00ff */
[----:B------:R-:W-:Y:S02]  /*0620*/  @!P1 FFMA R12, R3, 1.84467440737095516160e+19, RZ ;  /* 0x5f800000030c9823 */ /* 0x000fe400000000ff */
[----:B------:R-:W-:-:S07]  /*0630*/  @!P1 VIADD R7, R7, 0x40 ;  /* 0x0000004007079836 */ /* 0x000fce0000000000 */
.L_x_8:
[----:B------:R-:W-:Y:S01]  /*0640*/  LEA R3, R9, 0xc0800000, 0x17 ;  /* 0xc080000009037811 */ /* 0x000fe200078eb8ff */
[----:B------:R-:W-:Y:S01]  /*0650*/  VIADD R10, R10, 0xffffff81 ;  /* 0xffffff810a0a7836 */ /* 0x000fe20000000000 */
[----:B------:R-:W-:Y:S03]  /*0660*/  BSSY.RECONVERGENT B2, `(.L_x_13) ;  /* 0x0000035000027945 */ /* 0x000fe60003800200 */
[----:B------:R-:W-:Y:S02]  /*0670*/  IMAD.IADD R3, R12, 0x1, -R3 ;  /* 0x000000010c037824 */ /* 0x000fe400078e0a03 */
[C---:B------:R-:W-:Y:S01]  /*0680*/  IMAD R0, R10.reuse, -0x800000, R11 ;  /* 0xff8000000a007824 */ /* 0x040fe200078e020b */
[----:B------:R-:W-:Y:S01]  /*0690*/  IADD3 R10, PT, PT, R10, 0x7f, -R9 ;  /* 0x0000007f0a0a7810 */ /* 0x000fe20007ffe809 */
[----:B------:R-:W0:Y:S01]  /*06a0*/  MUFU.RCP R12, R3 ;  /* 0x00000003000c7308 */ /* 0x000e220000001000 */
[----:B------:R-:W-:-:S03]  /*06b0*/  FADD.FTZ R13, -R3, -RZ ;  /* 0x800000ff030d7221 */ /* 0x000fc60000010100 */
[----:B------:R-:W-:Y:S02]  /*06c0*/  IMAD.IADD R10, R10, 0x1, R7 ;  /* 0x000000010a0a7824 */ /* 0x000fe400078e0207 */
[----:B0-----:R-:W-:-:S04]  /*06d0*/  FFMA R15, R12, R13, 1 ;  /* 0x3f8000000c0f7423 */ /* 0x001fc8000000000d */
[----:B------:R-:W-:-:S04]  /*06e0*/  FFMA R14, R12, R15, R12 ;  /* 0x0000000f0c0e7223 */ /* 0x000fc8000000000c */
[----:B------:R-:W-:-:S04]  /*06f0*/  FFMA R11, R0, R14, RZ ;  /* 0x0000000e000b7223 */ /* 0x000fc800000000ff */
[----:B------:R-:W-:-:S04]  /*0700*/  FFMA R12, R13, R11, R0 ;  /* 0x0000000b0d0c7223 */ /* 0x000fc80000000000 */
[----:B------:R-:W-:-:S04]  /*0710*/  FFMA R11, R14, R12, R11 ;  /* 0x0000000c0e0b7223 */ /* 0x000fc8000000000b */
[----:B------:R-:W-:-:S04]  /*0720*/  FFMA R12, R13, R11, R0 ;  /* 0x0000000b0d0c7223 */ /* 0x000fc80000000000 */
[----:B------:R-:W-:-:S05]  /*0730*/  FFMA R0, R14, R12, R11 ;  /* 0x0000000c0e007223 */ /* 0x000fca000000000b */
[----:B------:R-:W-:-:S04]  /*0740*/  SHF.R.U32.HI R3, RZ, 0x17, R0 ;  /* 0x00000017ff037819 */ /* 0x000fc80000011600 */
[----:B------:R-:W-:-:S05]  /*0750*/  LOP3.LUT R3, R3, 0xff, RZ, 0xc0, !PT ;  /* 0x000000ff03037812 */ /* 0x000fca00078ec0ff */
[----:B------:R-:W-:-:S04]  /*0760*/  IMAD.IADD R9, R3, 0x1, R10 ;  /* 0x0000000103097824 */ /* 0x000fc800078e020a */
[----:B------:R-:W-:-:S05]  /*0770*/  VIADD R3, R9, 0xffffffff ;  /* 0xffffffff09037836 */ /* 0x000fca0000000000 */
[----:B------:R-:W-:-:S13]  /*0780*/  ISETP.GE.U32.AND P0, PT, R3, 0xfe, PT ;  /* 0x000000fe0300780c */ /* 0x000fda0003f06070 */
[----:B------:R-:W-:Y:S05]  /*0790*/  @!P0 BRA `(.L_x_14) ;  /* 0x0000000000808947 */ /* 0x000fea0003800000 */
[----:B------:R-:W-:-:S13]  /*07a0*/  ISETP.GT.AND P0, PT, R9, 0xfe, PT ;  /* 0x000000fe0900780c */ /* 0x000fda0003f04270 */
[----:B------:R-:W-:Y:S05]  /*07b0*/  @P0 BRA `(.L_x_15) ;  /* 0x00000000006c0947 */ /* 0x000fea0003800000 */
[----:B------:R-:W-:-:S13]  /*07c0*/  ISETP.GE.AND P0, PT, R9, 0x1, PT ;  /* 0x000000010900780c */ /* 0x000fda0003f06270 */
[----:B------:R-:W-:Y:S05]  /*07d0*/  @P0 BRA `(.L_x_16) ;  /* 0x0000000000740947 */ /* 0x000fea0003800000 */
[----:B------:R-:W-:Y:S02]  /*07e0*/  ISETP.GE.AND P0, PT, R9, -0x18, PT ;  /* 0xffffffe80900780c */ /* 0x000fe40003f06270 */
[----:B------:R-:W-:-:S11]  /*07f0*/  LOP3.LUT R0, R0, 0x80000000, RZ, 0xc0, !PT ;  /* 0x8000000000007812 */ /* 0x000fd600078ec0ff */
[----:B------:R-:W-:Y:S05]  /*0800*/  @!P0 BRA `(.L_x_16) ;  /* 0x0000000000688947 */ /* 0x000fea0003800000 */
[CCC-:B------:R-:W-:Y:S01]  /*0810*/  FFMA.RZ R3, R14.reuse, R12.reuse, R11.reuse ;  /* 0x0000000c0e037223 */ /* 0x1c0fe2000000c00b */
[CCC-:B------:R-:W-:Y:S01]  /*0820*/  FFMA.RM R10, R14.reuse, R12.reuse, R11.reuse ;  /* 0x0000000c0e0a7223 */ /* 0x1c0fe2000000400b */
[C---:B------:R-:W-:Y:S02]  /*0830*/  ISETP.NE.AND P2, PT, R9.reuse, RZ, PT ;  /* 0x000000ff0900720c */ /* 0x040fe40003f45270 */
[----:B------:R-:W-:Y:S02]  /*0840*/  ISETP.NE.AND P1, PT, R9, RZ, PT ;  /* 0x000000ff0900720c */ /* 0x000fe40003f25270 */
[----:B------:R-:W-:Y:S01]  /*0850*/  LOP3.LUT R7, R3, 0x7fffff, RZ, 0xc0, !PT ;  /* 0x007fffff03077812 */ /* 0x000fe200078ec0ff */
[----:B------:R-:W-:Y:S01]  /*0860*/  FFMA.RP R3, R14, R12, R11 ;  /* 0x0000000c0e037223 */ /* 0x000fe2000000800b */
[----:B------:R-:W-:Y:S02]  /*0870*/  VIADD R12, R9, 0x20 ;  /* 0x00000020090c7836 */ /* 0x000fe40000000000 */
[----:B------:R-:W-:Y:S01]  /*0880*/  LOP3.LUT R7, R7, 0x800000, RZ, 0xfc, !PT ;  /* 0x0080000007077812 */ /* 0x000fe200078efcff */
[----:B------:R-:W-:Y:S01]  /*0890*/  IMAD.MOV R9, RZ, RZ, -R9 ;  /* 0x000000ffff097224 */ /* 0x000fe200078e0a09 */
[----:B------:R-:W-:-:S02]  /*08a0*/  FSETP.NEU.FTZ.AND P0, PT, R3, R10, PT ;  /* 0x0000000a0300720b */ /* 0x000fc40003f1d000 */
[----:B------:R-:W-:Y:S02]  /*08b0*/  SHF.L.U32 R12, R7, R12, RZ ;  /* 0x0000000c070c7219 */ /* 0x000fe400000006ff */
[----:B------:R-:W-:Y:S02]  /*08c0*/  SEL R10, R9, RZ, P2 ;  /* 0x000000ff090a7207 */ /* 0x000fe40001000000 */
[----:B------:R-:W-:Y:S02]  /*08d0*/  ISETP.NE.AND P1, PT, R12, RZ, P1 ;  /* 0x000000ff0c00720c */ /* 0x000fe40000f25270 */
[----:B------:R-:W-:Y:S02]  /*08e0*/  SHF.R.U32.HI R10, RZ, R10, R7 ;  /* 0x0000000aff0a7219 */ /* 0x000fe40000011607 */
[----:B------:R-:W-:Y:S02]  /*08f0*/  PLOP3.LUT P0, PT, P0, P1, PT, 0xf8, 0x8f ;  /* 0x00000000008f781c */ /* 0x000fe40000703f70 */
[----:B------:R-:W-:-:S02]  /*0900*/  SHF.R.U32.HI R12, RZ, 0x1, R10 ;  /* 0x00000001ff0c7819 */ /* 0x000fc4000001160a */
[----:B------:R-:W-:-:S04]  /*0910*/  SEL R3, RZ, 0x1, !P0 ;  /* 0x00000001ff037807 */ /* 0x000fc80004000000 */
[----:B------:R-:W-:-:S04]  /*0920*/  LOP3.LUT R3, R3, 0x1, R12, 0xf8, !PT ;  /* 0x0000000103037812 */ /* 0x000fc800078ef80c */
[----:B------:R-:W-:-:S05]  /*0930*/  LOP3.LUT R3, R3, R10, RZ, 0xc0, !PT ;  /* 0x0000000a03037212 */ /* 0x000fca00078ec0ff */
[----:B------:R-:W-:-:S05]  /*0940*/  IMAD.IADD R3, R12, 0x1, R3 ;  /* 0x000000010c037824 */ /* 0x000fca00078e0203 */
[----:B------:R-:W-:Y:S01]  /*0950*/  LOP3.LUT R0, R3, R0, RZ, 0xfc, !PT ;  /* 0x0000000003007212 */ /* 0x000fe200078efcff */
[----:B------:R-:W-:Y:S06]  /*0960*/  BRA `(.L_x_16) ;  /* 0x0000000000107947 */ /* 0x000fec0003800000 */
.L_x_15:
[----:B------:R-:W-:-:S04]  /*0970*/  LOP3.LUT R0, R0, 0x80000000, RZ, 0xc0, !PT ;  /* 0x8000000000007812 */ /* 0x000fc800078ec0ff */
[----:B------:R-:W-:Y:S01]  /*0980*/  LOP3.LUT R0, R0, 0x7f800000, RZ, 0xfc, !PT ;  /* 0x7f80000000007812 */ /* 0x000fe200078efcff */
[----:B------:R-:W-:Y:S06]  /*0990*/  BRA `(.L_x_16) ;  /* 0x0000000000047947 */ /* 0x000fec0003800000 */
.L_x_14:
[----:B------:R-:W-:-:S07]  /*09a0*/  IMAD R0, R10, 0x800000, R0 ;  /* 0x008000000a007824 */ /* 0x000fce00078e0200 */
.L_x_16:
[----:B------:R-:W-:Y:S05]  /*09b0*/  BSYNC.RECONVERGENT B2 ;  /* 0x0000000000027941 */ /* 0x000fea0003800200 */
.L_x_13:
[----:B------:R-:W-:Y:S05]  /*09c0*/  BRA `(.L_x_17) ;  /* 0x0000000000207947 */ /* 0x000fea0003800000 */
.L_x_12:
[----:B------:R-:W-:-:S04]  /*09d0*/  LOP3.LUT R0, R12, 0x80000000, R11, 0x48, !PT ;  /* 0x800000000c007812 */ /* 0x000fc800078e480b */
[----:B------:R-:W-:Y:S01]  /*09e0*/  LOP3.LUT R0, R0, 0x7f800000, RZ, 0xfc, !PT ;  /* 0x7f80000000007812 */ /* 0x000fe200078efcff */
[----:B------:R-:W-:Y:S06]  /*09f0*/  BRA `(.L_x_17) ;  /* 0x0000000000147947 */ /* 0x000fec0003800000 */
.L_x_11:
[----:B------:R-:W-:Y:S01]  /*0a00*/  LOP3.LUT R0, R12, 0x80000000, R11, 0x48, !PT ;  /* 0x800000000c007812 */ /* 0x000fe200078e480b */
[----:B------:R-:W-:Y:S06]  /*0a10*/  BRA `(.L_x_17) ;  /* 0x00000000000c7947 */ /* 0x000fec0003800000 */
.L_x_10:
[----:B------:R-:W0:Y:S01]  /*0a20*/  MUFU.RSQ R0, -QNAN ;  /* 0xffc0000000007908 */ /* 0x000e220000001400 */
[----:B------:R-:W-:Y:S05]  /*0a30*/  BRA `(.L_x_17) ;  /* 0x0000000000047947 */ /* 0x000fea0003800000 */
.L_x_9:
[----:B------:R-:W-:-:S07]  /*0a40*/  FADD.FTZ R0, R0, R3 ;  /* 0x0000000300007221 */ /* 0x000fce0000010000 */
.L_x_17:
[----:B------:R-:W-:Y:S05]  /*0a50*/  BSYNC.RECONVERGENT B1 ;  /* 0x0000000000017941 */ /* 0x000fea0003800200 */
.L_x_7:
[----:B------:R-:W-:-:S04]  /*0a60*/  IMAD.MOV.U32 R9, RZ, RZ, 0x0 ;  /* 0x00000000ff097424 */ /* 0x000fc800078e00ff */
[----:B0-----:R-:W-:Y:S05]  /*0a70*/  RET.REL.NODEC R8 `(_Z9mean_poolPfS_PiS0_ii) ;  /* 0xfffffff408607950 */ /* 0x001fea0003c3ffff */
.L_x_18:
[----:B------:R-:W-:-:S00]  /*0a80*/  BRA `(.L_x_18) ;  /* 0xfffffffc00fc7947 */ /* 0x000fc0000383ffff */
[----:B------:R-:W-:-:S00]  /*0a90*/  NOP ;  /* 0x0000000000007918 */ /* 0x000fc00000000000 */
        /* <DEDUP_REMOVED lines=14> */
.L_x_19:


//--------------------- .nv.shared._Z9mean_poolPfS_PiS0_ii --------------------------
	.section	.nv.shared._Z9mean_poolPfS_PiS0_ii,"aw",@nobits
	.sectionflags	@""
	.align	4
.nv.shared._Z9mean_poolPfS_PiS0_ii:
	.zero		2048


//--------------------- .nv.shared.reserved.0     --------------------------
	.section	.nv.shared.reserved.0,"aw",@nobits
	.weak		__nv_reservedSMEM_offset_0_alias
	.size		__nv_reservedSMEM_offset_0_alias, 0, 64
	.other		__nv_reservedSMEM_offset_0_alias,@"STO_CUDA_RESERVED_SHARED STV_DEFAULT"
__nv_reservedSMEM_offset_0_alias:
	.zero		0
	.zero		64


//--------------------- .nv.constant0._Z9mean_poolPfS_PiS0_ii --------------------------
	.section	.nv.constant0._Z9mean_poolPfS_PiS0_ii,"a",@progbits
	.sectionflags	@""
	.align	4
.nv.constant0._Z9mean_poolPfS_PiS0_ii:
	.zero		936


//--------------------- SYMBOLS --------------------------

	.type		.nv.reservedSmem.offset0,@object
	.size		.nv.reservedSmem.offset0,0x4
	.type		.nv.reservedSmem.cap,@object
	.size		.nv.reservedSmem.cap,0x4
